	.headerflags	@"EF_CUDA_TEXMODE_UNIFIED EF_CUDA_64BIT_ADDRESS EF_CUDA_ACCELERATORS EF_CUDA_SM90 EF_CUDA_VIRTUAL_SM(EF_CUDA_SM90)"
	.elftype	@"ET_EXEC"


//--------------------- .nv.info                  --------------------------
	.section	.nv.info,"",@"SHT_CUDA_INFO"
	.align	4


	//----- nvinfo : EIATTR_REGCOUNT
	.align		4
        /*0000*/ 	.byte	0x04, 0x2f
        /*0002*/ 	.short	(.L_3 - .L_2)
	.align		4
.L_2:
        /*0004*/ 	.word	index@(triton_poi_fused__native_batch_norm_legit_no_training_4)
        /*0008*/ 	.word	0x00000011


	//----- nvinfo : EIATTR_MIN_STACK_SIZE
	.align		4
.L_3:
        /*000c*/ 	.byte	0x04, 0x12
        /*000e*/ 	.short	(.L_5 - .L_4)
	.align		4
.L_4:
        /*0010*/ 	.word	index@(triton_poi_fused__native_batch_norm_legit_no_training_4)
        /*0014*/ 	.word	0x00000000


	//----- nvinfo : EIATTR_FRAME_SIZE
	.align		4
.L_5:
        /*0018*/ 	.byte	0x04, 0x11
        /*001a*/ 	.short	(.L_7 - .L_6)
	.align		4
.L_6:
        /*001c*/ 	.word	index@(triton_poi_fused__native_batch_norm_legit_no_training_4)
        /*0020*/ 	.word	0x00000000


	//----- nvinfo : EIATTR_MIN_STACK_SIZE
	.align		4
.L_7:
        /*0024*/ 	.byte	0x04, 0x12
        /*0026*/ 	.short	(.L_9 - .L_8)
	.align		4
.L_8:
        /*0028*/ 	.word	index@(triton_poi_fused__native_batch_norm_legit_no_training_4)
        /*002c*/ 	.word	0x00000000
.L_9:


//--------------------- .nv.info.triton_poi_fused__native_batch_norm_legit_no_training_4 --------------------------
	.section	.nv.info.triton_poi_fused__native_batch_norm_legit_no_training_4,"",@"SHT_CUDA_INFO"
	.sectionflags	@""
	.align	4


	//----- nvinfo : EIATTR_CUDA_API_VERSION
	.align		4
        /*0000*/ 	.byte	0x04, 0x37
        /*0002*/ 	.short	(.L_11 - .L_10)
.L_10:
        /*0004*/ 	.word	0x0000007c


	//----- nvinfo : EIATTR_KPARAM_INFO
	.align		4
.L_11:
        /*0008*/ 	.byte	0x04, 0x17
        /*000a*/ 	.short	(.L_13 - .L_12)
.L_12:
        /*000c*/ 	.word	0x00000000
        /*0010*/ 	.short	0x0006
        /*0012*/ 	.short	0x0030
        /*0014*/ 	.byte	0x00, 0xf0, 0x11, 0x00


	//----- nvinfo : EIATTR_KPARAM_INFO
	.align		4
.L_13:
        /*0018*/ 	.byte	0x04, 0x17
        /*001a*/ 	.short	(.L_15 - .L_14)
.L_14:
        /*001c*/ 	.word	0x00000000
        /*0020*/ 	.short	0x0005
        /*0022*/ 	.short	0x0028
        /*0024*/ 	.byte	0x00, 0xf4, 0x21, 0x00


	//----- nvinfo : EIATTR_KPARAM_INFO
	.align		4
.L_15:
        /*0028*/ 	.byte	0x04, 0x17
        /*002a*/ 	.short	(.L_17 - .L_16)
.L_16:
        /*002c*/ 	.word	0x00000000
        /*0030*/ 	.short	0x0004
        /*0032*/ 	.short	0x0020
        /*0034*/ 	.byte	0x00, 0xf4, 0x21, 0x00


	//----- nvinfo : EIATTR_KPARAM_INFO
	.align		4
.L_17:
        /*0038*/ 	.byte	0x04, 0x17
        /*003a*/ 	.short	(.L_19 - .L_18)
.L_18:
        /*003c*/ 	.word	0x00000000
        /*0040*/ 	.short	0x0003
        /*0042*/ 	.short	0x0018
        /*0044*/ 	.byte	0x00, 0xf4, 0x21, 0x00


	//----- nvinfo : EIATTR_KPARAM_INFO
	.align		4
.L_19:
        /*0048*/ 	.byte	0x04, 0x17
        /*004a*/ 	.short	(.L_21 - .L_20)
.L_20:
        /*004c*/ 	.word	0x00000000
        /*0050*/ 	.short	0x0002
        /*0052*/ 	.short	0x0010
        /*0054*/ 	.byte	0x00, 0xf4, 0x21, 0x00


	//----- nvinfo : EIATTR_KPARAM_INFO
	.align		4
.L_21:
        /*0058*/ 	.byte	0x04, 0x17
        /*005a*/ 	.short	(.L_23 - .L_22)
.L_22:
        /*005c*/ 	.word	0x00000000
        /*0060*/ 	.short	0x0001
        /*0062*/ 	.short	0x0008
        /*0064*/ 	.byte	0x00, 0xf4, 0x21, 0x00


	//----- nvinfo : EIATTR_KPARAM_INFO
	.align		4
.L_23:
        /*0068*/ 	.byte	0x04, 0x17
        /*006a*/ 	.short	(.L_25 - .L_24)
.L_24:
        /*006c*/ 	.word	0x00000000
        /*0070*/ 	.short	0x0000
        /*0072*/ 	.short	0x0000
        /*0074*/ 	.byte	0x00, 0xf4, 0x21, 0x00


	//----- nvinfo : EIATTR_SPARSE_MMA_MASK
	.align		4
.L_25:
        /*0078*/ 	.byte	0x03, 0x50
        /*007a*/ 	.short	0x0000


	//----- nvinfo : EIATTR_MAXREG_COUNT
	.align		4
        /*007c*/ 	.byte	0x03, 0x1b
        /*007e*/ 	.short	0x00ff


	//----- nvinfo : EIATTR_EXIT_INSTR_OFFSETS
	.align		4
        /*0080*/ 	.byte	0x04, 0x1c
        /*0082*/ 	.short	(.L_27 - .L_26)


	//   ....[0]....
.L_26:
        /*0084*/ 	.word	0x00000310


	//----- nvinfo : EIATTR_REQNTID
	.align		4
.L_27:
        /*0088*/ 	.byte	0x04, 0x10
        /*008a*/ 	.short	(.L_29 - .L_28)
.L_28:
        /*008c*/ 	.word	0x00000080
        /*0090*/ 	.word	0x00000001
        /*0094*/ 	.word	0x00000001


	//----- nvinfo : EIATTR_CBANK_PARAM_SIZE
	.align		4
.L_29:
        /*0098*/ 	.byte	0x03, 0x19
        /*009a*/ 	.short	0x0034


	//----- nvinfo : EIATTR_PARAM_CBANK
	.align		4
        /*009c*/ 	.byte	0x04, 0x0a
        /*009e*/ 	.short	(.L_31 - .L_30)
	.align		4
.L_30:
        /*00a0*/ 	.word	index@(.nv.constant0.triton_poi_fused__native_batch_norm_legit_no_training_4)
        /*00a4*/ 	.short	0x0210
        /*00a6*/ 	.short	0x0034


	//----- nvinfo : EIATTR_SW_WAR
	.align		4
.L_31:
        /*00a8*/ 	.byte	0x04, 0x36
        /*00aa*/ 	.short	(.L_33 - .L_32)
.L_32:
        /*00ac*/ 	.word	0x00000008
.L_33:


//--------------------- .nv.callgraph             --------------------------
	.section	.nv.callgraph,"",@"SHT_CUDA_CALLGRAPH"
	.align	4
	.sectionentsize	8
	.align		4
        /*0000*/ 	.word	0x00000000
	.align		4
        /*0004*/ 	.word	0xffffffff
	.align		4
        /*0008*/ 	.word	0x00000000
	.align		4
        /*000c*/ 	.word	0xfffffffe
	.align		4
        /*0010*/ 	.word	0x00000000
	.align		4
        /*0014*/ 	.word	0xfffffffd
	.align		4
        /*0018*/ 	.word	0x00000000
	.align		4
        /*001c*/ 	.word	0xfffffffc


//--------------------- .nv.constant4             --------------------------
	.section	.nv.constant4,"a",@progbits
	.align	8
	.align		8
.nv.constant4:
        /*0000*/ 	.dword	_$_str
	.align		8
        /*0008*/ 	.dword	_$_str_$_2


//--------------------- .text.triton_poi_fused__native_batch_norm_legit_no_training_4 --------------------------
	.section	.text.triton_poi_fused__native_batch_norm_legit_no_training_4,"ax",@progbits
	.align	128
        .global         triton_poi_fused__native_batch_norm_legit_no_training_4
        .type           triton_poi_fused__native_batch_norm_legit_no_training_4,@function
        .size           triton_poi_fused__native_batch_norm_legit_no_training_4,(.L_x_1 - triton_poi_fused__native_batch_norm_legit_no_training_4)
        .other          triton_poi_fused__native_batch_norm_legit_no_training_4,@"STO_CUDA_ENTRY STV_DEFAULT"
triton_poi_fused__native_batch_norm_legit_no_training_4:
.text.triton_poi_fused__native_batch_norm_legit_no_training_4:
[----:B------:R-:W-:Y:S01]  /*0000*/  LDC R1, c[0x0][0x28] ;  /* 0x00000a00ff017b82 */ /* 0x000fe20000000800 */
[----:B------:R-:W1:Y:S07]  /*0010*/  S2R R0, SR_TID.X ;  /* 0x0000000000007919 */ /* 0x000e6e0000002100 */
[----:B------:R-:W2:Y:S01]  /*0020*/  LDC.64 R6, c[0x0][0x220] ;  /* 0x00008800ff067b82 */ /* 0x000ea20000000a00 */
[----:B------:R-:W-:Y:S01]  /*0030*/  ULDC.64 UR4, c[0x0][0x208] ;  /* 0x0000820000047ab9 */ /* 0x000fe20000000a00 */
[----:B------:R-:W3:Y:S06]  /*0040*/  S2R R5, SR_CTAID.X ;  /* 0x0000000000057919 */ /* 0x000eec0000002500 */
[----:B------:R-:W4:Y:S08]  /*0050*/  LDC.64 R8, c[0x0][0x228] ;  /* 0x00008a00ff087b82 */ /* 0x000f300000000a00 */
[----:B------:R-:W5:Y:S01]  /*0060*/  LDC.64 R10, c[0x0][0x230] ;  /* 0x00008c00ff0a7b82 */ /* 0x000f620000000a00 */
[----:B-1----:R-:W-:-:S02]  /*0070*/  SHF.L.U32 R0, R0, 0x1, RZ ;  /* 0x0000000100007819 */ /* 0x002fc400000006ff */
[----:B---3--:R-:W-:Y:S02]  /*0080*/  SHF.R.S32.HI R3, RZ, 0x17, R5 ;  /* 0x00000017ff037819 */ /* 0x008fe40000011405 */
[----:B------:R-:W-:Y:S02]  /*0090*/  LOP3.LUT R0, R0, 0xfe, RZ, 0xc0, !PT ;  /* 0x000000fe00007812 */ /* 0x000fe400078ec0ff */
[----:B------:R-:W-:Y:S02]  /*00a0*/  SGXT R3, R3, 0x1 ;  /* 0x000000010303781a */ /* 0x000fe40000000200 */
[----:B------:R-:W-:Y:S02]  /*00b0*/  LEA R0, R5, R0, 0x8 ;  /* 0x0000000005007211 */ /* 0x000fe400078e40ff */
[----:B------:R-:W1:Y:S02]  /*00c0*/  LDC.64 R4, c[0x0][0x218] ;  /* 0x00008600ff047b82 */ /* 0x000e640000000a00 */
[----:B------:R-:W-:-:S04]  /*00d0*/  LEA.HI R3, R3, R0, RZ, 0x8 ;  /* 0x0000000003037211 */ /* 0x000fc800078f40ff */
[----:B------:R-:W-:-:S04]  /*00e0*/  SHF.R.S32.HI R3, RZ, 0x8, R3 ;  /* 0x00000008ff037819 */ /* 0x000fc80000011403 */
[----:B------:R-:W-:-:S04]  /*00f0*/  LEA.HI R2, R3, R3, RZ, 0x4 ;  /* 0x0000000303027211 */ /* 0x000fc800078f20ff */
[----:B------:R-:W-:-:S04]  /*0100*/  LOP3.LUT R2, R2, 0xfffffff0, RZ, 0xc0, !PT ;  /* 0xfffffff002027812 */ /* 0x000fc800078ec0ff */
[----:B------:R-:W-:Y:S02]  /*0110*/  IADD3 R13, R3, -R2, RZ ;  /* 0x80000002030d7210 */ /* 0x000fe40007ffe0ff */
[----:B------:R-:W3:Y:S03]  /*0120*/  LDC.64 R2, c[0x0][0x210] ;  /* 0x00008400ff027b82 */ /* 0x000ee60000000a00 */
[----:B--2---:R-:W-:-:S06]  /*0130*/  IMAD.WIDE R6, R13, 0x4, R6 ;  /* 0x000000040d067825 */ /* 0x004fcc00078e0206 */
[----:B------:R-:W2:Y:S01]  /*0140*/  LDG.E.EL R6, desc[UR4][R6.64] ;  /* 0x0000000406067981 */ /* 0x000ea2000c2e1900 */
[----:B-1----:R-:W-:-:S05]  /*0150*/  IMAD.WIDE R4, R13, 0x4, R4 ;  /* 0x000000040d047825 */ /* 0x002fca00078e0204 */
[----:B------:R1:W2:Y:S01]  /*0160*/  LDG.E.EL R12, desc[UR4][R4.64] ;  /* 0x00000004040c7981 */ /* 0x0002a2000c2e1900 */
[----:B---3--:R-:W-:Y:S01]  /*0170*/  IMAD.WIDE R2, R0, 0x4, R2 ;  /* 0x0000000400027825 */ /* 0x008fe200078e0202 */
[----:B------:R-:W-:Y:S01]  /*0180*/  HFMA2.MMA R14, -RZ, RZ, 1.625, 0 ;  /* 0x3e800000ff0e7435 */ /* 0x000fe200000001ff */
[----:B-1----:R-:W1:Y:S04]  /*0190*/  LDC.64 R4, c[0x0][0x238] ;  /* 0x00008e00ff047b82 */ /* 0x002e680000000a00 */
[----:B------:R-:W3:Y:S01]  /*01a0*/  LDG.E.64 R2, desc[UR4][R2.64] ;  /* 0x0000000402027981 */ /* 0x000ee2000c1e1b00 */
[----:B----4-:R-:W-:-:S04]  /*01b0*/  IMAD.WIDE R8, R13, 0x4, R8 ;  /* 0x000000040d087825 */ /* 0x010fc800078e0208 */
[----:B-----5:R-:W-:Y:S02]  /*01c0*/  IMAD.WIDE R10, R13, 0x4, R10 ;  /* 0x000000040d0a7825 */ /* 0x020fe400078e020a */
[----:B------:R-:W4:Y:S04]  /*01d0*/  LDG.E.EL R8, desc[UR4][R8.64] ;  /* 0x0000000408087981 */ /* 0x000f28000c2e1900 */
[----:B------:R-:W4:Y:S01]  /*01e0*/  LDG.E.EL R11, desc[UR4][R10.64] ;  /* 0x000000040a0b7981 */ /* 0x000f22000c2e1900 */
[----:B-1----:R-:W-:-:S04]  /*01f0*/  IMAD.WIDE R4, R0, 0x4, R4 ;  /* 0x0000000400047825 */ /* 0x002fc800078e0204 */
[----:B--2---:R-:W-:-:S04]  /*0200*/  FADD R6, R6, 9.9999997473787516356e-06 ;  /* 0x3727c5ac06067421 */ /* 0x004fc80000000000 */
[----:B------:R-:W1:Y:S02]  /*0210*/  MUFU.SQRT R7, R6 ;  /* 0x0000000600077308 */ /* 0x000e640000002000 */
[C---:B-1----:R-:W-:Y:S02]  /*0220*/  FSETP.GT.AND P0, PT, R7.reuse, 8.50705917302346158658e+37, PT ;  /* 0x7e8000000700780b */ /* 0x042fe40003f04000 */
[----:B------:R-:W-:-:S11]  /*0230*/  FSETP.GEU.AND P1, PT, R7, 1.175494350822287508e-38, PT ;  /* 0x008000000700780b */ /* 0x000fd60003f2e000 */
[----:B------:R-:W-:-:S04]  /*0240*/  @P0 FMUL R7, R7, 0.25 ;  /* 0x3e80000007070820 */ /* 0x000fc80000400000 */
[----:B------:R-:W-:-:S06]  /*0250*/  @!P1 FMUL R7, R7, 16777216 ;  /* 0x4b80000007079820 */ /* 0x000fcc0000400000 */
[----:B------:R-:W1:Y:S01]  /*0260*/  MUFU.RCP R7, R7 ;  /* 0x0000000700077308 */ /* 0x000e620000001000 */
[----:B------:R-:W-:Y:S01]  /*0270*/  FSEL R14, R14, 1, P0 ;  /* 0x3f8000000e0e7808 */ /* 0x000fe20000000000 */
[----:B---3--:R-:W-:-:S04]  /*0280*/  FADD R2, R2, -R12 ;  /* 0x8000000c02027221 */ /* 0x008fc80000000000 */
[----:B------:R-:W-:Y:S01]  /*0290*/  @!P1 FMUL R14, R14, 16777216 ;  /* 0x4b8000000e0e9820 */ /* 0x000fe20000400000 */
[----:B------:R-:W-:-:S03]  /*02a0*/  FADD R3, R3, -R12 ;  /* 0x8000000c03037221 */ /* 0x000fc60000000000 */
[----:B-1----:R-:W-:-:S04]  /*02b0*/  FMUL R14, R7, R14 ;  /* 0x0000000e070e7220 */ /* 0x002fc80000400000 */
[-C--:B------:R-:W-:Y:S01]  /*02c0*/  FMUL R2, R2, R14.reuse ;  /* 0x0000000e02027220 */ /* 0x080fe20000400000 */
[----:B------:R-:W-:-:S03]  /*02d0*/  FMUL R14, R3, R14 ;  /* 0x0000000e030e7220 */ /* 0x000fc60000400000 */
[C-C-:B----4-:R-:W-:Y:S01]  /*02e0*/  FFMA R2, R8.reuse, R2, R11.reuse ;  /* 0x0000000208027223 */ /* 0x150fe2000000000b */
[----:B------:R-:W-:-:S05]  /*02f0*/  FFMA R3, R8, R14, R11 ;  /* 0x0000000e08037223 */ /* 0x000fca000000000b */
[----:B------:R-:W-:Y:S01]  /*0300*/  STG.E.64 desc[UR4][R4.64], R2 ;  /* 0x0000000204007986 */ /* 0x000fe2000c101b04 */
[----:B------:R-:W-:Y:S05]  /*0310*/  EXIT ;  /* 0x000000000000794d */ /* 0x000fea0003800000 */
.L_x_0:
[----:B------:R-:W-:-:S00]  /*0320*/  BRA `(.L_x_0) ;  /* 0xfffffffc00fc7947 */ /* 0x000fc0000383ffff */
[----:B------:R-:W-:-:S00]  /*0330*/  NOP ;  /* 0x0000000000007918 */ /* 0x000fc00000000000 */
        /* <DEDUP_REMOVED lines=12> */
.L_x_1:


//--------------------- .nv.global.init           --------------------------
	.section	.nv.global.init,"aw",@progbits
.nv.global.init:
	.type		_$_str,@object
	.size		_$_str,(_$_str_$_2 - _$_str)
_$_str:
        /*0000*/ 	.byte	0x5f, 0x5f, 0x43, 0x55, 0x44, 0x41, 0x5f, 0x46, 0x54, 0x5a, 0x00
	.type		_$_str_$_2,@object
	.size		_$_str_$_2,(.L_1 - _$_str_$_2)
_$_str_$_2:
        /*000b*/ 	.byte	0x5f, 0x5f, 0x43, 0x55, 0x44, 0x41, 0x5f, 0x50, 0x52, 0x45, 0x43, 0x5f, 0x53, 0x51, 0x52, 0x54
        /*001b*/ 	.byte	0x00
.L_1:


//--------------------- .nv.constant0.triton_poi_fused__native_batch_norm_legit_no_training_4 --------------------------
	.section	.nv.constant0.triton_poi_fused__native_batch_norm_legit_no_training_4,"a",@progbits
	.sectionflags	@""
	.align	4
.nv.constant0.triton_poi_fused__native_batch_norm_legit_no_training_4:
	.zero		580
